//
// Generated by NVIDIA NVVM Compiler
//
// Compiler Build ID: CL-36424714
// Cuda compilation tools, release 13.0, V13.0.88
// Based on NVVM 20.0.0
//

.version 9.0
.target sm_100
.address_size 64

	// .globl	_Z6matMulPKfS0_Pfi

.visible .entry _Z6matMulPKfS0_Pfi(
	.param .u64 .ptr .align 1 _Z6matMulPKfS0_Pfi_param_0,
	.param .u64 .ptr .align 1 _Z6matMulPKfS0_Pfi_param_1,
	.param .u64 .ptr .align 1 _Z6matMulPKfS0_Pfi_param_2,
	.param .u32 _Z6matMulPKfS0_Pfi_param_3
)
{


	ret;

}


// ===== COMPILED SASS (sm_100) =====

	.target	sm_100

	.elftype	@"ET_EXEC"


//--------------------- .note.nv.tkinfo           --------------------------
	.section	.note.nv.tkinfo,"",@"SHT_NOTE"
	.sectionflags	@"SHF_NOTE_NV_TKINFO"
	.tkinfo
        /*0018*/ 	.word	0x00000002
        /*0030*/ 	.string	""
        /*0030*/ 	.string	"ptxas"
        /*0030*/ 	.string	"Cuda compilation tools, release 13.0, V13.0.88"
        /*0030*/ 	.string	"Build cuda_13.0.r13.0/compiler.36424714_0"
        /*0030*/ 	.string	"-arch sm_100 -m 64 "



//--------------------- .note.nv.cuinfo           --------------------------
	.section	.note.nv.cuinfo,"",@"SHT_NOTE"
	.sectionflags	@"SHF_NOTE_NV_CUINFO"
        /*0018*/ 	.short	0x0002
        /*001a*/ 	.short	0x0064
        /*001c*/ 	.short	0x0082
	.zero		2


//--------------------- .nv.info                  --------------------------
	.section	.nv.info,"",@"SHT_CUDA_INFO"
	.align	4


	//----- nvinfo : EIATTR_REGCOUNT
	.align		4
        /*0000*/ 	.byte	0x04, 0x2f
        /*0002*/ 	.short	(.L_1 - .L_0)
	.align		4
.L_0:
        /*0004*/ 	.word	index@(_Z6matMulPKfS0_Pfi)
        /*0008*/ 	.word	0x00000004


	//----- nvinfo : EIATTR_FRAME_SIZE
	.align		4
.L_1:
        /*000c*/ 	.byte	0x04, 0x11
        /*000e*/ 	.short	(.L_3 - .L_2)
	.align		4
.L_2:
        /*0010*/ 	.word	index@(_Z6matMulPKfS0_Pfi)
        /*0014*/ 	.word	0x00000000


	//----- nvinfo : EIATTR_MIN_STACK_SIZE
	.align		4
.L_3:
        /*0018*/ 	.byte	0x04, 0x12
        /*001a*/ 	.short	(.L_5 - .L_4)
	.align		4
.L_4:
        /*001c*/ 	.word	index@(_Z6matMulPKfS0_Pfi)
        /*0020*/ 	.word	0x00000000
.L_5:


//--------------------- .nv.compat                --------------------------
	.section	.nv.compat,"",@"SHT_CUDA_COMPAT_INFO"
	.align	4
        /*0000*/ 	.byte	0x02, 0x09, 0x00, 0x00, 0x02, 0x02, 0x01, 0x00, 0x02, 0x05, 0x05, 0x00, 0x03, 0x07, 0x01, 0x01
        /*0010*/ 	.byte	0x02, 0x03, 0x00, 0x00, 0x02, 0x06, 0x01, 0x00, 0x04, 0x0b, 0x08, 0x00, 0x09, 0x00, 0x00, 0x00
        /*0020*/ 	.byte	0x00, 0x00, 0x00, 0x00


//--------------------- .nv.info._Z6matMulPKfS0_Pfi --------------------------
	.section	.nv.info._Z6matMulPKfS0_Pfi,"",@"SHT_CUDA_INFO"
	.sectionflags	@""
	.align	4


	//----- nvinfo : EIATTR_CUDA_API_VERSION
	.align		4
        /*0000*/ 	.byte	0x04, 0x37
        /*0002*/ 	.short	(.L_7 - .L_6)
.L_6:
        /*0004*/ 	.word	0x00000082


	//----- nvinfo : EIATTR_KPARAM_INFO
	.align		4
.L_7:
        /*0008*/ 	.byte	0x04, 0x17
        /*000a*/ 	.short	(.L_9 - .L_8)
.L_8:
        /*000c*/ 	.word	0x00000000
        /*0010*/ 	.short	0x0003
        /*0012*/ 	.short	0x0018
        /*0014*/ 	.byte	0x00, 0xf0, 0x11, 0x00


	//----- nvinfo : EIATTR_KPARAM_INFO
	.align		4
.L_9:
        /*0018*/ 	.byte	0x04, 0x17
        /*001a*/ 	.short	(.L_11 - .L_10)
.L_10:
        /*001c*/ 	.word	0x00000000
        /*0020*/ 	.short	0x0002
        /*0022*/ 	.short	0x0010
        /*0024*/ 	.byte	0x00, 0xf5, 0x21, 0x00


	//----- nvinfo : EIATTR_KPARAM_INFO
	.align		4
.L_11:
        /*0028*/ 	.byte	0x04, 0x17
        /*002a*/ 	.short	(.L_13 - .L_12)
.L_12:
        /*002c*/ 	.word	0x00000000
        /*0030*/ 	.short	0x0001
        /*0032*/ 	.short	0x0008
        /*0034*/ 	.byte	0x00, 0xf5, 0x21, 0x00


	//----- nvinfo : EIATTR_KPARAM_INFO
	.align		4
.L_13:
        /*0038*/ 	.byte	0x04, 0x17
        /*003a*/ 	.short	(.L_15 - .L_14)
.L_14:
        /*003c*/ 	.word	0x00000000
        /*0040*/ 	.short	0x0000
        /*0042*/ 	.short	0x0000
        /*0044*/ 	.byte	0x00, 0xf5, 0x21, 0x00


	//----- nvinfo : EIATTR_SPARSE_MMA_MASK
	.align		4
.L_15:
        /*0048*/ 	.byte	0x03, 0x50
        /*004a*/ 	.short	0x0000


	//----- nvinfo : EIATTR_MAXREG_COUNT
	.align		4
        /*004c*/ 	.byte	0x03, 0x1b
        /*004e*/ 	.short	0x00ff


	//----- nvinfo : EIATTR_MERCURY_ISA_VERSION
	.align		4
        /*0050*/ 	.byte	0x03, 0x5f
        /*0052*/ 	.short	0x0101


	//----- nvinfo : EIATTR_VRC_CTA_INIT_COUNT
	.align		4
        /*0054*/ 	.byte	0x02, 0x4a
	.zero		1
	.zero		1


	//----- nvinfo : EIATTR_EXIT_INSTR_OFFSETS
	.align		4
        /*0058*/ 	.byte	0x04, 0x1c
        /*005a*/ 	.short	(.L_17 - .L_16)


	//   ....[0]....
.L_16:
        /*005c*/ 	.word	0x00000010


	//----- nvinfo : EIATTR_CBANK_PARAM_SIZE
	.align		4
.L_17:
        /*0060*/ 	.byte	0x03, 0x19
        /*0062*/ 	.short	0x001c


	//----- nvinfo : EIATTR_PARAM_CBANK
	.align		4
        /*0064*/ 	.byte	0x04, 0x0a
        /*0066*/ 	.short	(.L_19 - .L_18)
	.align		4
.L_18:
        /*0068*/ 	.word	index@(.nv.constant0._Z6matMulPKfS0_Pfi)
        /*006c*/ 	.short	0x0380
        /*006e*/ 	.short	0x001c


	//----- nvinfo : EIATTR_SW_WAR
	.align		4
.L_19:
        /*0070*/ 	.byte	0x04, 0x36
        /*0072*/ 	.short	(.L_21 - .L_20)
.L_20:
        /*0074*/ 	.word	0x00000008
.L_21:


//--------------------- .nv.callgraph             --------------------------
	.section	.nv.callgraph,"",@"SHT_CUDA_CALLGRAPH"
	.align	4
	.sectionentsize	8
	.align		4
        /*0000*/ 	.word	0x00000000
	.align		4
        /*0004*/ 	.word	0xffffffff
	.align		4
        /*0008*/ 	.word	0x00000000
	.align		4
        /*000c*/ 	.word	0xfffffffe
	.align		4
        /*0010*/ 	.word	0x00000000
	.align		4
        /*0014*/ 	.word	0xfffffffd
	.align		4
        /*0018*/ 	.word	0x00000000
	.align		4
        /*001c*/ 	.word	0xfffffffc


//--------------------- .text._Z6matMulPKfS0_Pfi  --------------------------
	.section	.text._Z6matMulPKfS0_Pfi,"ax",@progbits
	.align	128
        .global         _Z6matMulPKfS0_Pfi
        .type           _Z6matMulPKfS0_Pfi,@function
        .size           _Z6matMulPKfS0_Pfi,(.L_x_1 - _Z6matMulPKfS0_Pfi)
        .other          _Z6matMulPKfS0_Pfi,@"STO_CUDA_ENTRY STV_DEFAULT"
_Z6matMulPKfS0_Pfi:
.text._Z6matMulPKfS0_Pfi:
[----:B------:R-:W-:Y:S01]  /*0000*/  LDC R1, c[0x0][0x37c] ;  /* 0x0000df00ff017b82 */ /* 0x000fe20000000800 */
[----:B------:R-:W-:Y:S05]  /*0010*/  EXIT ;  /* 0x000000000000794d */ /* 0x000fea0003800000 */
.L_x_0:
[----:B------:R-:W-:-:S00]  /*0020*/  BRA `(.L_x_0) ;  /* 0xfffffffc00fc7947 */ /* 0x000fc0000383ffff */
[----:B------:R-:W-:-:S00]  /*0030*/  NOP ;  /* 0x0000000000007918 */ /* 0x000fc00000000000 */
        /* <DEDUP_REMOVED lines=12> */
.L_x_1:


//--------------------- .nv.shared.reserved.0     --------------------------
	.section	.nv.shared.reserved.0,"aw",@nobits
	.weak		__nv_reservedSMEM_offset_0_alias
	.size		__nv_reservedSMEM_offset_0_alias, 0, 64
	.other		__nv_reservedSMEM_offset_0_alias,@"STO_CUDA_RESERVED_SHARED STV_DEFAULT"
__nv_reservedSMEM_offset_0_alias:
	.zero		0
	.zero		64


//--------------------- .nv.constant0._Z6matMulPKfS0_Pfi --------------------------
	.section	.nv.constant0._Z6matMulPKfS0_Pfi,"a",@progbits
	.sectionflags	@""
	.align	4
.nv.constant0._Z6matMulPKfS0_Pfi:
	.zero		924


//--------------------- SYMBOLS --------------------------

	.type		.nv.reservedSmem.offset0,@object
	.size		.nv.reservedSmem.offset0,0x4
